//
// Generated by NVIDIA NVVM Compiler
//
// Compiler Build ID: CL-36424714
// Cuda compilation tools, release 13.0, V13.0.88
// Based on NVVM 20.0.0
//

.version 9.0
.target sm_100
.address_size 64

	// .globl	_Z11init_bucketPi

.visible .entry _Z11init_bucketPi(
	.param .u64 .ptr .align 1 _Z11init_bucketPi_param_0
)
{
	.reg .b32 	%r<3>;
	.reg .b64 	%rd<5>;

	ld.param.u64 	%rd1, [_Z11init_bucketPi_param_0];
	cvta.to.global.u64 	%rd2, %rd1;
	mov.u32 	%r1, %tid.x;
	mul.wide.u32 	%rd3, %r1, 4;
	add.s64 	%rd4, %rd2, %rd3;
	mov.b32 	%r2, 0;
	st.global.u32 	[%rd4], %r2;
	ret;

}
	// .globl	_Z17bucket_count_selfPiiS_
.visible .entry _Z17bucket_count_selfPiiS_(
	.param .u64 .ptr .align 1 _Z17bucket_count_selfPiiS__param_0,
	.param .u32 _Z17bucket_count_selfPiiS__param_1,
	.param .u64 .ptr .align 1 _Z17bucket_count_selfPiiS__param_2
)
{
	.reg .pred 	%p<39>;
	.reg .b32 	%r<135>;
	.reg .b64 	%rd<20>;

	ld.param.u64 	%rd9, [_Z17bucket_count_selfPiiS__param_0];
	ld.param.u32 	%r30, [_Z17bucket_count_selfPiiS__param_1];
	ld.param.u64 	%rd8, [_Z17bucket_count_selfPiiS__param_2];
	cvta.to.global.u64 	%rd1, %rd9;
	setp.lt.s32 	%p1, %r30, 1;
	mov.b32 	%r134, 0;
	@%p1 bra 	$L__BB1_13;
	mov.u32 	%r1, %tid.x;
	and.b32  	%r2, %r30, 15;
	setp.lt.u32 	%p2, %r30, 16;
	mov.b32 	%r127, 0;
	mov.u32 	%r134, %r127;
	@%p2 bra 	$L__BB1_4;
	and.b32  	%r127, %r30, 2147483632;
	neg.s32 	%r121, %r127;
	add.s64 	%rd18, %rd1, 32;
	mov.b32 	%r134, 0;
$L__BB1_3:
	.pragma "nounroll";
	ld.global.u32 	%r35, [%rd18+-32];
	setp.le.u32 	%p3, %r35, %r1;
	selp.u32 	%r36, 1, 0, %p3;
	add.s32 	%r37, %r134, %r36;
	ld.global.u32 	%r38, [%rd18+-28];
	setp.le.u32 	%p4, %r38, %r1;
	selp.u32 	%r39, 1, 0, %p4;
	add.s32 	%r40, %r37, %r39;
	ld.global.u32 	%r41, [%rd18+-24];
	setp.le.u32 	%p5, %r41, %r1;
	selp.u32 	%r42, 1, 0, %p5;
	add.s32 	%r43, %r40, %r42;
	ld.global.u32 	%r44, [%rd18+-20];
	setp.le.u32 	%p6, %r44, %r1;
	selp.u32 	%r45, 1, 0, %p6;
	add.s32 	%r46, %r43, %r45;
	ld.global.u32 	%r47, [%rd18+-16];
	setp.le.u32 	%p7, %r47, %r1;
	selp.u32 	%r48, 1, 0, %p7;
	add.s32 	%r49, %r46, %r48;
	ld.global.u32 	%r50, [%rd18+-12];
	setp.le.u32 	%p8, %r50, %r1;
	selp.u32 	%r51, 1, 0, %p8;
	add.s32 	%r52, %r49, %r51;
	ld.global.u32 	%r53, [%rd18+-8];
	setp.le.u32 	%p9, %r53, %r1;
	selp.u32 	%r54, 1, 0, %p9;
	add.s32 	%r55, %r52, %r54;
	ld.global.u32 	%r56, [%rd18+-4];
	setp.le.u32 	%p10, %r56, %r1;
	selp.u32 	%r57, 1, 0, %p10;
	add.s32 	%r58, %r55, %r57;
	ld.global.u32 	%r59, [%rd18];
	setp.le.u32 	%p11, %r59, %r1;
	selp.u32 	%r60, 1, 0, %p11;
	add.s32 	%r61, %r58, %r60;
	ld.global.u32 	%r62, [%rd18+4];
	setp.le.u32 	%p12, %r62, %r1;
	selp.u32 	%r63, 1, 0, %p12;
	add.s32 	%r64, %r61, %r63;
	ld.global.u32 	%r65, [%rd18+8];
	setp.le.u32 	%p13, %r65, %r1;
	selp.u32 	%r66, 1, 0, %p13;
	add.s32 	%r67, %r64, %r66;
	ld.global.u32 	%r68, [%rd18+12];
	setp.le.u32 	%p14, %r68, %r1;
	selp.u32 	%r69, 1, 0, %p14;
	add.s32 	%r70, %r67, %r69;
	ld.global.u32 	%r71, [%rd18+16];
	setp.le.u32 	%p15, %r71, %r1;
	selp.u32 	%r72, 1, 0, %p15;
	add.s32 	%r73, %r70, %r72;
	ld.global.u32 	%r74, [%rd18+20];
	setp.le.u32 	%p16, %r74, %r1;
	selp.u32 	%r75, 1, 0, %p16;
	add.s32 	%r76, %r73, %r75;
	ld.global.u32 	%r77, [%rd18+24];
	setp.le.u32 	%p17, %r77, %r1;
	selp.u32 	%r78, 1, 0, %p17;
	add.s32 	%r79, %r76, %r78;
	ld.global.u32 	%r80, [%rd18+28];
	setp.le.u32 	%p18, %r80, %r1;
	selp.u32 	%r81, 1, 0, %p18;
	add.s32 	%r134, %r79, %r81;
	add.s32 	%r121, %r121, 16;
	add.s64 	%rd18, %rd18, 64;
	setp.ne.s32 	%p19, %r121, 0;
	@%p19 bra 	$L__BB1_3;
$L__BB1_4:
	setp.eq.s32 	%p20, %r2, 0;
	@%p20 bra 	$L__BB1_13;
	and.b32  	%r12, %r30, 7;
	setp.lt.u32 	%p21, %r2, 8;
	@%p21 bra 	$L__BB1_7;
	mul.wide.u32 	%rd10, %r127, 4;
	add.s64 	%rd11, %rd1, %rd10;
	ld.global.u32 	%r83, [%rd11];
	setp.le.u32 	%p22, %r83, %r1;
	selp.u32 	%r84, 1, 0, %p22;
	add.s32 	%r85, %r134, %r84;
	ld.global.u32 	%r86, [%rd11+4];
	setp.le.u32 	%p23, %r86, %r1;
	selp.u32 	%r87, 1, 0, %p23;
	add.s32 	%r88, %r85, %r87;
	ld.global.u32 	%r89, [%rd11+8];
	setp.le.u32 	%p24, %r89, %r1;
	selp.u32 	%r90, 1, 0, %p24;
	add.s32 	%r91, %r88, %r90;
	ld.global.u32 	%r92, [%rd11+12];
	setp.le.u32 	%p25, %r92, %r1;
	selp.u32 	%r93, 1, 0, %p25;
	add.s32 	%r94, %r91, %r93;
	ld.global.u32 	%r95, [%rd11+16];
	setp.le.u32 	%p26, %r95, %r1;
	selp.u32 	%r96, 1, 0, %p26;
	add.s32 	%r97, %r94, %r96;
	ld.global.u32 	%r98, [%rd11+20];
	setp.le.u32 	%p27, %r98, %r1;
	selp.u32 	%r99, 1, 0, %p27;
	add.s32 	%r100, %r97, %r99;
	ld.global.u32 	%r101, [%rd11+24];
	setp.le.u32 	%p28, %r101, %r1;
	selp.u32 	%r102, 1, 0, %p28;
	add.s32 	%r103, %r100, %r102;
	ld.global.u32 	%r104, [%rd11+28];
	setp.le.u32 	%p29, %r104, %r1;
	selp.u32 	%r105, 1, 0, %p29;
	add.s32 	%r134, %r103, %r105;
	add.s32 	%r127, %r127, 8;
$L__BB1_7:
	setp.eq.s32 	%p30, %r12, 0;
	@%p30 bra 	$L__BB1_13;
	and.b32  	%r18, %r30, 3;
	setp.lt.u32 	%p31, %r12, 4;
	@%p31 bra 	$L__BB1_10;
	mul.wide.u32 	%rd12, %r127, 4;
	add.s64 	%rd13, %rd1, %rd12;
	ld.global.u32 	%r107, [%rd13];
	setp.le.u32 	%p32, %r107, %r1;
	selp.u32 	%r108, 1, 0, %p32;
	add.s32 	%r109, %r134, %r108;
	ld.global.u32 	%r110, [%rd13+4];
	setp.le.u32 	%p33, %r110, %r1;
	selp.u32 	%r111, 1, 0, %p33;
	add.s32 	%r112, %r109, %r111;
	ld.global.u32 	%r113, [%rd13+8];
	setp.le.u32 	%p34, %r113, %r1;
	selp.u32 	%r114, 1, 0, %p34;
	add.s32 	%r115, %r112, %r114;
	ld.global.u32 	%r116, [%rd13+12];
	setp.le.u32 	%p35, %r116, %r1;
	selp.u32 	%r117, 1, 0, %p35;
	add.s32 	%r134, %r115, %r117;
	add.s32 	%r127, %r127, 4;
$L__BB1_10:
	setp.eq.s32 	%p36, %r18, 0;
	@%p36 bra 	$L__BB1_13;
	mul.wide.u32 	%rd14, %r127, 4;
	add.s64 	%rd19, %rd1, %rd14;
	neg.s32 	%r132, %r18;
$L__BB1_12:
	.pragma "nounroll";
	ld.global.u32 	%r118, [%rd19];
	setp.le.u32 	%p37, %r118, %r1;
	selp.u32 	%r119, 1, 0, %p37;
	add.s32 	%r134, %r134, %r119;
	add.s64 	%rd19, %rd19, 4;
	add.s32 	%r132, %r132, 1;
	setp.ne.s32 	%p38, %r132, 0;
	@%p38 bra 	$L__BB1_12;
$L__BB1_13:
	cvta.to.global.u64 	%rd15, %rd8;
	mov.u32 	%r120, %tid.x;
	mul.wide.u32 	%rd16, %r120, 4;
	add.s64 	%rd17, %rd15, %rd16;
	st.global.u32 	[%rd17], %r134;
	ret;

}
	// .globl	_Z19recover_from_bucketPiiS_
.visible .entry _Z19recover_from_bucketPiiS_(
	.param .u64 .ptr .align 1 _Z19recover_from_bucketPiiS__param_0,
	.param .u32 _Z19recover_from_bucketPiiS__param_1,
	.param .u64 .ptr .align 1 _Z19recover_from_bucketPiiS__param_2
)
{
	.reg .pred 	%p<11>;
	.reg .b32 	%r<36>;
	.reg .b64 	%rd<18>;

	ld.param.u64 	%rd4, [_Z19recover_from_bucketPiiS__param_0];
	ld.param.u64 	%rd5, [_Z19recover_from_bucketPiiS__param_2];
	cvta.to.global.u64 	%rd1, %rd4;
	cvta.to.global.u64 	%rd2, %rd5;
	mov.u32 	%r1, %tid.x;
	mul.wide.u32 	%rd6, %r1, 4;
	add.s64 	%rd7, %rd2, %rd6;
	ld.global.u32 	%r2, [%rd7];
	setp.eq.s32 	%p1, %r1, 0;
	mov.b32 	%r31, 0;
	@%p1 bra 	$L__BB2_2;
	add.s32 	%r25, %r1, -1;
	mul.wide.u32 	%rd8, %r25, 4;
	add.s64 	%rd9, %rd2, %rd8;
	ld.global.u32 	%r31, [%rd9];
$L__BB2_2:
	setp.ge.s32 	%p2, %r31, %r2;
	@%p2 bra 	$L__BB2_15;
	sub.s32 	%r5, %r2, %r31;
	and.b32  	%r6, %r5, 15;
	sub.s32 	%r26, %r31, %r2;
	setp.gt.u32 	%p3, %r26, -16;
	@%p3 bra 	$L__BB2_6;
	and.b32  	%r27, %r5, -16;
	neg.s32 	%r29, %r27;
	add.s64 	%rd3, %rd1, 32;
$L__BB2_5:
	.pragma "nounroll";
	mul.wide.s32 	%rd10, %r31, 4;
	add.s64 	%rd11, %rd3, %rd10;
	st.global.u32 	[%rd11+-32], %r1;
	st.global.u32 	[%rd11+-28], %r1;
	st.global.u32 	[%rd11+-24], %r1;
	st.global.u32 	[%rd11+-20], %r1;
	st.global.u32 	[%rd11+-16], %r1;
	st.global.u32 	[%rd11+-12], %r1;
	st.global.u32 	[%rd11+-8], %r1;
	st.global.u32 	[%rd11+-4], %r1;
	st.global.u32 	[%rd11], %r1;
	st.global.u32 	[%rd11+4], %r1;
	st.global.u32 	[%rd11+8], %r1;
	st.global.u32 	[%rd11+12], %r1;
	st.global.u32 	[%rd11+16], %r1;
	st.global.u32 	[%rd11+20], %r1;
	st.global.u32 	[%rd11+24], %r1;
	st.global.u32 	[%rd11+28], %r1;
	add.s32 	%r31, %r31, 16;
	add.s32 	%r29, %r29, 16;
	setp.ne.s32 	%p4, %r29, 0;
	@%p4 bra 	$L__BB2_5;
$L__BB2_6:
	setp.eq.s32 	%p5, %r6, 0;
	@%p5 bra 	$L__BB2_15;
	and.b32  	%r13, %r5, 7;
	setp.lt.u32 	%p6, %r6, 8;
	@%p6 bra 	$L__BB2_9;
	mul.wide.s32 	%rd12, %r31, 4;
	add.s64 	%rd13, %rd1, %rd12;
	st.global.u32 	[%rd13], %r1;
	st.global.u32 	[%rd13+4], %r1;
	st.global.u32 	[%rd13+8], %r1;
	st.global.u32 	[%rd13+12], %r1;
	st.global.u32 	[%rd13+16], %r1;
	st.global.u32 	[%rd13+20], %r1;
	st.global.u32 	[%rd13+24], %r1;
	st.global.u32 	[%rd13+28], %r1;
	add.s32 	%r31, %r31, 8;
$L__BB2_9:
	setp.eq.s32 	%p7, %r13, 0;
	@%p7 bra 	$L__BB2_15;
	and.b32  	%r16, %r5, 3;
	setp.lt.u32 	%p8, %r13, 4;
	@%p8 bra 	$L__BB2_12;
	mul.wide.s32 	%rd14, %r31, 4;
	add.s64 	%rd15, %rd1, %rd14;
	st.global.u32 	[%rd15], %r1;
	st.global.u32 	[%rd15+4], %r1;
	st.global.u32 	[%rd15+8], %r1;
	st.global.u32 	[%rd15+12], %r1;
	add.s32 	%r31, %r31, 4;
$L__BB2_12:
	setp.eq.s32 	%p9, %r16, 0;
	@%p9 bra 	$L__BB2_15;
	neg.s32 	%r34, %r16;
$L__BB2_14:
	.pragma "nounroll";
	mul.wide.s32 	%rd16, %r31, 4;
	add.s64 	%rd17, %rd1, %rd16;
	st.global.u32 	[%rd17], %r1;
	add.s32 	%r31, %r31, 1;
	add.s32 	%r34, %r34, 1;
	setp.ne.s32 	%p10, %r34, 0;
	@%p10 bra 	$L__BB2_14;
$L__BB2_15:
	ret;

}


// ===== COMPILED SASS (sm_100) =====

	.target	sm_100

	.elftype	@"ET_EXEC"


//--------------------- .note.nv.tkinfo           --------------------------
	.section	.note.nv.tkinfo,"",@"SHT_NOTE"
	.sectionflags	@"SHF_NOTE_NV_TKINFO"
	.tkinfo
        /*0018*/ 	.word	0x00000002
        /*0030*/ 	.string	""
        /*0030*/ 	.string	"ptxas"
        /*0030*/ 	.string	"Cuda compilation tools, release 13.0, V13.0.88"
        /*0030*/ 	.string	"Build cuda_13.0.r13.0/compiler.36424714_0"
        /*0030*/ 	.string	"-arch sm_100 -m 64 "



//--------------------- .note.nv.cuinfo           --------------------------
	.section	.note.nv.cuinfo,"",@"SHT_NOTE"
	.sectionflags	@"SHF_NOTE_NV_CUINFO"
        /*0018*/ 	.short	0x0002
        /*001a*/ 	.short	0x0064
        /*001c*/ 	.short	0x0082
	.zero		2


//--------------------- .nv.info                  --------------------------
	.section	.nv.info,"",@"SHT_CUDA_INFO"
	.align	4


	//----- nvinfo : EIATTR_REGCOUNT
	.align		4
        /*0000*/ 	.byte	0x04, 0x2f
        /*0002*/ 	.short	(.L_1 - .L_0)
	.align		4
.L_0:
        /*0004*/ 	.word	index@(_Z11init_bucketPi)
        /*0008*/ 	.word	0x00000008


	//----- nvinfo : EIATTR_FRAME_SIZE
	.align		4
.L_1:
        /*000c*/ 	.byte	0x04, 0x11
        /*000e*/ 	.short	(.L_3 - .L_2)
	.align		4
.L_2:
        /*0010*/ 	.word	index@(_Z11init_bucketPi)
        /*0014*/ 	.word	0x00000000


	//----- nvinfo : EIATTR_REGCOUNT
	.align		4
.L_3:
        /*0018*/ 	.byte	0x04, 0x2f
        /*001a*/ 	.short	(.L_5 - .L_4)
	.align		4
.L_4:
        /*001c*/ 	.word	index@(_Z17bucket_count_selfPiiS_)
        /*0020*/ 	.word	0x00000020


	//----- nvinfo : EIATTR_FRAME_SIZE
	.align		4
.L_5:
        /*0024*/ 	.byte	0x04, 0x11
        /*0026*/ 	.short	(.L_7 - .L_6)
	.align		4
.L_6:
        /*0028*/ 	.word	index@(_Z17bucket_count_selfPiiS_)
        /*002c*/ 	.word	0x00000000


	//----- nvinfo : EIATTR_REGCOUNT
	.align		4
.L_7:
        /*0030*/ 	.byte	0x04, 0x2f
        /*0032*/ 	.short	(.L_9 - .L_8)
	.align		4
.L_8:
        /*0034*/ 	.word	index@(_Z19recover_from_bucketPiiS_)
        /*0038*/ 	.word	0x0000000c


	//----- nvinfo : EIATTR_FRAME_SIZE
	.align		4
.L_9:
        /*003c*/ 	.byte	0x04, 0x11
        /*003e*/ 	.short	(.L_11 - .L_10)
	.align		4
.L_10:
        /*0040*/ 	.word	index@(_Z19recover_from_bucketPiiS_)
        /*0044*/ 	.word	0x00000000


	//----- nvinfo : EIATTR_MIN_STACK_SIZE
	.align		4
.L_11:
        /*0048*/ 	.byte	0x04, 0x12
        /*004a*/ 	.short	(.L_13 - .L_12)
	.align		4
.L_12:
        /*004c*/ 	.word	index@(_Z19recover_from_bucketPiiS_)
        /*0050*/ 	.word	0x00000000


	//----- nvinfo : EIATTR_MIN_STACK_SIZE
	.align		4
.L_13:
        /*0054*/ 	.byte	0x04, 0x12
        /*0056*/ 	.short	(.L_15 - .L_14)
	.align		4
.L_14:
        /*0058*/ 	.word	index@(_Z17bucket_count_selfPiiS_)
        /*005c*/ 	.word	0x00000000


	//----- nvinfo : EIATTR_MIN_STACK_SIZE
	.align		4
.L_15:
        /*0060*/ 	.byte	0x04, 0x12
        /*0062*/ 	.short	(.L_17 - .L_16)
	.align		4
.L_16:
        /*0064*/ 	.word	index@(_Z11init_bucketPi)
        /*0068*/ 	.word	0x00000000
.L_17:


//--------------------- .nv.compat                --------------------------
	.section	.nv.compat,"",@"SHT_CUDA_COMPAT_INFO"
	.align	4
        /*0000*/ 	.byte	0x02, 0x09, 0x00, 0x00, 0x02, 0x02, 0x01, 0x00, 0x02, 0x05, 0x05, 0x00, 0x03, 0x07, 0x01, 0x01
        /*0010*/ 	.byte	0x02, 0x03, 0x00, 0x00, 0x02, 0x06, 0x01, 0x00, 0x04, 0x0b, 0x08, 0x00, 0x09, 0x00, 0x00, 0x00
        /*0020*/ 	.byte	0x00, 0x00, 0x00, 0x00


//--------------------- .nv.info._Z19recover_from_bucketPiiS_ --------------------------
	.section	.nv.info._Z19recover_from_bucketPiiS_,"",@"SHT_CUDA_INFO"
	.sectionflags	@""
	.align	4


	//----- nvinfo : EIATTR_CUDA_API_VERSION
	.align		4
        /*0000*/ 	.byte	0x04, 0x37
        /*0002*/ 	.short	(.L_19 - .L_18)
.L_18:
        /*0004*/ 	.word	0x00000082


	//----- nvinfo : EIATTR_KPARAM_INFO
	.align		4
.L_19:
        /*0008*/ 	.byte	0x04, 0x17
        /*000a*/ 	.short	(.L_21 - .L_20)
.L_20:
        /*000c*/ 	.word	0x00000000
        /*0010*/ 	.short	0x0002
        /*0012*/ 	.short	0x0010
        /*0014*/ 	.byte	0x00, 0xf5, 0x21, 0x00


	//----- nvinfo : EIATTR_KPARAM_INFO
	.align		4
.L_21:
        /*0018*/ 	.byte	0x04, 0x17
        /*001a*/ 	.short	(.L_23 - .L_22)
.L_22:
        /*001c*/ 	.word	0x00000000
        /*0020*/ 	.short	0x0001
        /*0022*/ 	.short	0x0008
        /*0024*/ 	.byte	0x00, 0xf0, 0x11, 0x00


	//----- nvinfo : EIATTR_KPARAM_INFO
	.align		4
.L_23:
        /*0028*/ 	.byte	0x04, 0x17
        /*002a*/ 	.short	(.L_25 - .L_24)
.L_24:
        /*002c*/ 	.word	0x00000000
        /*0030*/ 	.short	0x0000
        /*0032*/ 	.short	0x0000
        /*0034*/ 	.byte	0x00, 0xf5, 0x21, 0x00


	//----- nvinfo : EIATTR_SPARSE_MMA_MASK
	.align		4
.L_25:
        /*0038*/ 	.byte	0x03, 0x50
        /*003a*/ 	.short	0x0000


	//----- nvinfo : EIATTR_MAXREG_COUNT
	.align		4
        /*003c*/ 	.byte	0x03, 0x1b
        /*003e*/ 	.short	0x00ff


	//----- nvinfo : EIATTR_MERCURY_ISA_VERSION
	.align		4
        /*0040*/ 	.byte	0x03, 0x5f
        /*0042*/ 	.short	0x0101


	//----- nvinfo : EIATTR_VRC_CTA_INIT_COUNT
	.align		4
        /*0044*/ 	.byte	0x02, 0x4a
	.zero		1
	.zero		1


	//----- nvinfo : EIATTR_EXIT_INSTR_OFFSETS
	.align		4
        /*0048*/ 	.byte	0x04, 0x1c
        /*004a*/ 	.short	(.L_27 - .L_26)


	//   ....[0]....
.L_26:
        /*004c*/ 	.word	0x000000c0


	//   ....[1]....
        /*0050*/ 	.word	0x000002f0


	//   ....[2]....
        /*0054*/ 	.word	0x00000410


	//   ....[3]....
        /*0058*/ 	.word	0x000004b0


	//   ....[4]....
        /*005c*/ 	.word	0x00000550


	//----- nvinfo : EIATTR_CRS_STACK_SIZE
	.align		4
.L_27:
        /*0060*/ 	.byte	0x04, 0x1e
        /*0062*/ 	.short	(.L_29 - .L_28)
.L_28:
        /*0064*/ 	.word	0x00000000


	//----- nvinfo : EIATTR_CBANK_PARAM_SIZE
	.align		4
.L_29:
        /*0068*/ 	.byte	0x03, 0x19
        /*006a*/ 	.short	0x0018


	//----- nvinfo : EIATTR_PARAM_CBANK
	.align		4
        /*006c*/ 	.byte	0x04, 0x0a
        /*006e*/ 	.short	(.L_31 - .L_30)
	.align		4
.L_30:
        /*0070*/ 	.word	index@(.nv.constant0._Z19recover_from_bucketPiiS_)
        /*0074*/ 	.short	0x0380
        /*0076*/ 	.short	0x0018


	//----- nvinfo : EIATTR_SW_WAR
	.align		4
.L_31:
        /*0078*/ 	.byte	0x04, 0x36
        /*007a*/ 	.short	(.L_33 - .L_32)
.L_32:
        /*007c*/ 	.word	0x00000008
.L_33:


//--------------------- .nv.info._Z17bucket_count_selfPiiS_ --------------------------
	.section	.nv.info._Z17bucket_count_selfPiiS_,"",@"SHT_CUDA_INFO"
	.sectionflags	@""
	.align	4


	//----- nvinfo : EIATTR_CUDA_API_VERSION
	.align		4
        /*0000*/ 	.byte	0x04, 0x37
        /*0002*/ 	.short	(.L_35 - .L_34)
.L_34:
        /*0004*/ 	.word	0x00000082


	//----- nvinfo : EIATTR_KPARAM_INFO
	.align		4
.L_35:
        /*0008*/ 	.byte	0x04, 0x17
        /*000a*/ 	.short	(.L_37 - .L_36)
.L_36:
        /*000c*/ 	.word	0x00000000
        /*0010*/ 	.short	0x0002
        /*0012*/ 	.short	0x0010
        /*0014*/ 	.byte	0x00, 0xf5, 0x21, 0x00


	//----- nvinfo : EIATTR_KPARAM_INFO
	.align		4
.L_37:
        /*0018*/ 	.byte	0x04, 0x17
        /*001a*/ 	.short	(.L_39 - .L_38)
.L_38:
        /*001c*/ 	.word	0x00000000
        /*0020*/ 	.short	0x0001
        /*0022*/ 	.short	0x0008
        /*0024*/ 	.byte	0x00, 0xf0, 0x11, 0x00


	//----- nvinfo : EIATTR_KPARAM_INFO
	.align		4
.L_39:
        /*0028*/ 	.byte	0x04, 0x17
        /*002a*/ 	.short	(.L_41 - .L_40)
.L_40:
        /*002c*/ 	.word	0x00000000
        /*0030*/ 	.short	0x0000
        /*0032*/ 	.short	0x0000
        /*0034*/ 	.byte	0x00, 0xf5, 0x21, 0x00


	//----- nvinfo : EIATTR_SPARSE_MMA_MASK
	.align		4
.L_41:
        /*0038*/ 	.byte	0x03, 0x50
        /*003a*/ 	.short	0x0000


	//----- nvinfo : EIATTR_MAXREG_COUNT
	.align		4
        /*003c*/ 	.byte	0x03, 0x1b
        /*003e*/ 	.short	0x00ff


	//----- nvinfo : EIATTR_MERCURY_ISA_VERSION
	.align		4
        /*0040*/ 	.byte	0x03, 0x5f
        /*0042*/ 	.short	0x0101


	//----- nvinfo : EIATTR_VRC_CTA_INIT_COUNT
	.align		4
        /*0044*/ 	.byte	0x02, 0x4a
	.zero		1
	.zero		1


	//----- nvinfo : EIATTR_EXIT_INSTR_OFFSETS
	.align		4
        /*0048*/ 	.byte	0x04, 0x1c
        /*004a*/ 	.short	(.L_43 - .L_42)


	//   ....[0]....
.L_42:
        /*004c*/ 	.word	0x00000af0


	//----- nvinfo : EIATTR_CBANK_PARAM_SIZE
	.align		4
.L_43:
        /*0050*/ 	.byte	0x03, 0x19
        /*0052*/ 	.short	0x0018


	//----- nvinfo : EIATTR_PARAM_CBANK
	.align		4
        /*0054*/ 	.byte	0x04, 0x0a
        /*0056*/ 	.short	(.L_45 - .L_44)
	.align		4
.L_44:
        /*0058*/ 	.word	index@(.nv.constant0._Z17bucket_count_selfPiiS_)
        /*005c*/ 	.short	0x0380
        /*005e*/ 	.short	0x0018


	//----- nvinfo : EIATTR_SW_WAR
	.align		4
.L_45:
        /*0060*/ 	.byte	0x04, 0x36
        /*0062*/ 	.short	(.L_47 - .L_46)
.L_46:
        /*0064*/ 	.word	0x00000008
.L_47:


//--------------------- .nv.info._Z11init_bucketPi --------------------------
	.section	.nv.info._Z11init_bucketPi,"",@"SHT_CUDA_INFO"
	.sectionflags	@""
	.align	4


	//----- nvinfo : EIATTR_CUDA_API_VERSION
	.align		4
        /*0000*/ 	.byte	0x04, 0x37
        /*0002*/ 	.short	(.L_49 - .L_48)
.L_48:
        /*0004*/ 	.word	0x00000082


	//----- nvinfo : EIATTR_KPARAM_INFO
	.align		4
.L_49:
        /*0008*/ 	.byte	0x04, 0x17
        /*000a*/ 	.short	(.L_51 - .L_50)
.L_50:
        /*000c*/ 	.word	0x00000000
        /*0010*/ 	.short	0x0000
        /*0012*/ 	.short	0x0000
        /*0014*/ 	.byte	0x00, 0xf5, 0x21, 0x00


	//----- nvinfo : EIATTR_SPARSE_MMA_MASK
	.align		4
.L_51:
        /*0018*/ 	.byte	0x03, 0x50
        /*001a*/ 	.short	0x0000


	//----- nvinfo : EIATTR_MAXREG_COUNT
	.align		4
        /*001c*/ 	.byte	0x03, 0x1b
        /*001e*/ 	.short	0x00ff


	//----- nvinfo : EIATTR_MERCURY_ISA_VERSION
	.align		4
        /*0020*/ 	.byte	0x03, 0x5f
        /*0022*/ 	.short	0x0101


	//----- nvinfo : EIATTR_VRC_CTA_INIT_COUNT
	.align		4
        /*0024*/ 	.byte	0x02, 0x4a
	.zero		1
	.zero		1


	//----- nvinfo : EIATTR_EXIT_INSTR_OFFSETS
	.align		4
        /*0028*/ 	.byte	0x04, 0x1c
        /*002a*/ 	.short	(.L_53 - .L_52)


	//   ....[0]....
.L_52:
        /*002c*/ 	.word	0x00000060


	//----- nvinfo : EIATTR_CBANK_PARAM_SIZE
	.align		4
.L_53:
        /*0030*/ 	.byte	0x03, 0x19
        /*0032*/ 	.short	0x0008


	//----- nvinfo : EIATTR_PARAM_CBANK
	.align		4
        /*0034*/ 	.byte	0x04, 0x0a
        /*0036*/ 	.short	(.L_55 - .L_54)
	.align		4
.L_54:
        /*0038*/ 	.word	index@(.nv.constant0._Z11init_bucketPi)
        /*003c*/ 	.short	0x0380
        /*003e*/ 	.short	0x0008


	//----- nvinfo : EIATTR_SW_WAR
	.align		4
.L_55:
        /*0040*/ 	.byte	0x04, 0x36
        /*0042*/ 	.short	(.L_57 - .L_56)
.L_56:
        /*0044*/ 	.word	0x00000008
.L_57:


//--------------------- .nv.callgraph             --------------------------
	.section	.nv.callgraph,"",@"SHT_CUDA_CALLGRAPH"
	.align	4
	.sectionentsize	8
	.align		4
        /*0000*/ 	.word	0x00000000
	.align		4
        /*0004*/ 	.word	0xffffffff
	.align		4
        /*0008*/ 	.word	0x00000000
	.align		4
        /*000c*/ 	.word	0xfffffffe
	.align		4
        /*0010*/ 	.word	0x00000000
	.align		4
        /*0014*/ 	.word	0xfffffffd
	.align		4
        /*0018*/ 	.word	0x00000000
	.align		4
        /*001c*/ 	.word	0xfffffffc


//--------------------- .text._Z19recover_from_bucketPiiS_ --------------------------
	.section	.text._Z19recover_from_bucketPiiS_,"ax",@progbits
	.align	128
        .global         _Z19recover_from_bucketPiiS_
        .type           _Z19recover_from_bucketPiiS_,@function
        .size           _Z19recover_from_bucketPiiS_,(.L_x_15 - _Z19recover_from_bucketPiiS_)
        .other          _Z19recover_from_bucketPiiS_,@"STO_CUDA_ENTRY STV_DEFAULT"
_Z19recover_from_bucketPiiS_:
.text._Z19recover_from_bucketPiiS_:
[----:B------:R-:W-:Y:S01]  /*0000*/  LDC R1, c[0x0][0x37c] ;  /* 0x0000df00ff017b82 */ /* 0x000fe20000000800 */
[----:B------:R-:W0:Y:S07]  /*0010*/  S2R R0, SR_TID.X ;  /* 0x0000000000007919 */ /* 0x000e2e0000002100 */
[----:B------:R-:W1:Y:S01]  /*0020*/  LDC.64 R6, c[0x0][0x390] ;  /* 0x0000e400ff067b82 */ /* 0x000e620000000a00 */
[----:B------:R-:W2:Y:S01]  /*0030*/  LDCU.64 UR4, c[0x0][0x358] ;  /* 0x00006b00ff0477ac */ /* 0x000ea20008000a00 */
[----:B------:R-:W-:Y:S01]  /*0040*/  IMAD.MOV.U32 R2, RZ, RZ, RZ ;  /* 0x000000ffff027224 */ /* 0x000fe200078e00ff */
[C---:B0-----:R-:W-:Y:S01]  /*0050*/  ISETP.NE.AND P0, PT, R0.reuse, RZ, PT ;  /* 0x000000ff0000720c */ /* 0x041fe20003f05270 */
[----:B-1----:R-:W-:-:S06]  /*0060*/  IMAD.WIDE.U32 R4, R0, 0x4, R6 ;  /* 0x0000000400047825 */ /* 0x002fcc00078e0006 */
[----:B--2---:R-:W2:Y:S06]  /*0070*/  LDG.E R5, desc[UR4][R4.64] ;  /* 0x0000000404057981 */ /* 0x004eac000c1e1900 */
[----:B------:R-:W-:-:S04]  /*0080*/  @P0 VIADD R3, R0, 0xffffffff ;  /* 0xffffffff00030836 */ /* 0x000fc80000000000 */
[----:B------:R-:W-:-:S05]  /*0090*/  @P0 IMAD.WIDE.U32 R6, R3, 0x4, R6 ;  /* 0x0000000403060825 */ /* 0x000fca00078e0006 */
[----:B------:R-:W2:Y:S02]  /*00a0*/  @P0 LDG.E R2, desc[UR4][R6.64] ;  /* 0x0000000406020981 */ /* 0x000ea4000c1e1900 */
[----:B--2---:R-:W-:-:S13]  /*00b0*/  ISETP.GE.AND P0, PT, R2, R5, PT ;  /* 0x000000050200720c */ /* 0x004fda0003f06270 */
[----:B------:R-:W-:Y:S05]  /*00c0*/  @P0 EXIT ;  /* 0x000000000000094d */ /* 0x000fea0003800000 */
[----:B------:R-:W-:Y:S01]  /*00d0*/  IMAD.IADD R8, R5, 0x1, -R2 ;  /* 0x0000000105087824 */ /* 0x000fe200078e0a02 */
[----:B------:R-:W-:Y:S01]  /*00e0*/  BSSY.RECONVERGENT B0, `(.L_x_0) ;  /* 0x0000020000007945 */ /* 0x000fe20003800200 */
[----:B------:R-:W-:-:S03]  /*00f0*/  IMAD.IADD R5, R2, 0x1, -R5 ;  /* 0x0000000102057824 */ /* 0x000fc600078e0a05 */
[----:B------:R-:W-:Y:S02]  /*0100*/  LOP3.LUT R9, R8, 0xf, RZ, 0xc0, !PT ;  /* 0x0000000f08097812 */ /* 0x000fe400078ec0ff */
[----:B------:R-:W-:Y:S02]  /*0110*/  ISETP.GT.U32.AND P1, PT, R5, -0x10, PT ;  /* 0xfffffff00500780c */ /* 0x000fe40003f24070 */
[----:B------:R-:W-:-:S11]  /*0120*/  ISETP.NE.AND P0, PT, R9, RZ, PT ;  /* 0x000000ff0900720c */ /* 0x000fd60003f05270 */
[----:B------:R-:W-:Y:S05]  /*0130*/  @P1 BRA `(.L_x_1) ;  /* 0x0000000000681947 */ /* 0x000fea0003800000 */
[----:B------:R-:W0:Y:S01]  /*0140*/  LDC.64 R6, c[0x0][0x380] ;  /* 0x0000e000ff067b82 */ /* 0x000e220000000a00 */
[----:B------:R-:W-:-:S04]  /*0150*/  LOP3.LUT R3, R8, 0xfffffff0, RZ, 0xc0, !PT ;  /* 0xfffffff008037812 */ /* 0x000fc800078ec0ff */
[----:B------:R-:W-:Y:S02]  /*0160*/  IADD3 R3, PT, PT, -R3, RZ, RZ ;  /* 0x000000ff03037210 */ /* 0x000fe40007ffe1ff */
[----:B0-----:R-:W-:-:S05]  /*0170*/  IADD3 R6, P1, PT, R6, 0x20, RZ ;  /* 0x0000002006067810 */ /* 0x001fca0007f3e0ff */
[----:B------:R-:W-:-:S08]  /*0180*/  IMAD.X R7, RZ, RZ, R7, P1 ;  /* 0x000000ffff077224 */ /* 0x000fd000008e0607 */
.L_x_2:
[----:B0-----:R-:W-:-:S04]  /*0190*/  IMAD.WIDE R4, R2, 0x4, R6 ;  /* 0x0000000402047825 */ /* 0x001fc800078e0206 */
[----:B------:R-:W-:Y:S01]  /*01a0*/  VIADD R3, R3, 0x10 ;  /* 0x0000001003037836 */ /* 0x000fe20000000000 */
[----:B------:R0:W-:Y:S01]  /*01b0*/  STG.E desc[UR4][R4.64+-0x20], R0 ;  /* 0xffffe00004007986 */ /* 0x0001e2000c101904 */
[----:B------:R-:W-:-:S03]  /*01c0*/  VIADD R2, R2, 0x10 ;  /* 0x0000001002027836 */ /* 0x000fc60000000000 */
[----:B------:R0:W-:Y:S01]  /*01d0*/  STG.E desc[UR4][R4.64+-0x1c], R0 ;  /* 0xffffe40004007986 */ /* 0x0001e2000c101904 */
[----:B------:R-:W-:-:S03]  /*01e0*/  ISETP.NE.AND P1, PT, R3, RZ, PT ;  /* 0x000000ff0300720c */ /* 0x000fc60003f25270 */
[----:B------:R0:W-:Y:S04]  /*01f0*/  STG.E desc[UR4][R4.64+-0x18], R0 ;  /* 0xffffe80004007986 */ /* 0x0001e8000c101904 */
        /* <DEDUP_REMOVED lines=12> */
[----:B------:R0:W-:Y:S01]  /*02c0*/  STG.E desc[UR4][R4.64+0x1c], R0 ;  /* 0x00001c0004007986 */ /* 0x0001e2000c101904 */
[----:B------:R-:W-:Y:S05]  /*02d0*/  @P1 BRA `(.L_x_2) ;  /* 0xfffffffc00ac1947 */ /* 0x000fea000383ffff */
.L_x_1:
[----:B------:R-:W-:Y:S05]  /*02e0*/  BSYNC.RECONVERGENT B0 ;  /* 0x0000000000007941 */ /* 0x000fea0003800200 */
.L_x_0:
[----:B------:R-:W-:Y:S05]  /*02f0*/  @!P0 EXIT ;  /* 0x000000000000894d */ /* 0x000fea0003800000 */
[----:B------:R-:W-:Y:S01]  /*0300*/  ISETP.GE.U32.AND P0, PT, R9, 0x8, PT ;  /* 0x000000080900780c */ /* 0x000fe20003f06070 */
[----:B------:R-:W-:Y:S01]  /*0310*/  BSSY.RECONVERGENT B0, `(.L_x_3) ;  /* 0x000000f000007945 */ /* 0x000fe20003800200 */
[----:B------:R-:W-:-:S04]  /*0320*/  LOP3.LUT R3, R8, 0x7, RZ, 0xc0, !PT ;  /* 0x0000000708037812 */ /* 0x000fc800078ec0ff */
[----:B------:R-:W-:-:S07]  /*0330*/  ISETP.NE.AND P1, PT, R3, RZ, PT ;  /* 0x000000ff0300720c */ /* 0x000fce0003f25270 */
[----:B------:R-:W-:Y:S06]  /*0340*/  @!P0 BRA `(.L_x_4) ;  /* 0x00000000002c8947 */ /* 0x000fec0003800000 */
[----:B0-----:R-:W0:Y:S02]  /*0350*/  LDC.64 R4, c[0x0][0x380] ;  /* 0x0000e000ff047b82 */ /* 0x001e240000000a00 */
[C---:B0-----:R-:W-:Y:S01]  /*0360*/  IMAD.WIDE R4, R2.reuse, 0x4, R4 ;  /* 0x0000000402047825 */ /* 0x041fe200078e0204 */
[----:B------:R-:W-:-:S04]  /*0370*/  IADD3 R2, PT, PT, R2, 0x8, RZ ;  /* 0x0000000802027810 */ /* 0x000fc80007ffe0ff */
[----:B------:R1:W-:Y:S04]  /*0380*/  STG.E desc[UR4][R4.64], R0 ;  /* 0x0000000004007986 */ /* 0x0003e8000c101904 */
[----:B------:R1:W-:Y:S04]  /*0390*/  STG.E desc[UR4][R4.64+0x4], R0 ;  /* 0x0000040004007986 */ /* 0x0003e8000c101904 */
[----:B------:R1:W-:Y:S04]  /*03a0*/  STG.E desc[UR4][R4.64+0x8], R0 ;  /* 0x0000080004007986 */ /* 0x0003e8000c101904 */
[----:B------:R1:W-:Y:S04]  /*03b0*/  STG.E desc[UR4][R4.64+0xc], R0 ;  /* 0x00000c0004007986 */ /* 0x0003e8000c101904 */
[----:B------:R1:W-:Y:S04]  /*03c0*/  STG.E desc[UR4][R4.64+0x10], R0 ;  /* 0x0000100004007986 */ /* 0x0003e8000c101904 */
[----:B------:R1:W-:Y:S04]  /*03d0*/  STG.E desc[UR4][R4.64+0x14], R0 ;  /* 0x0000140004007986 */ /* 0x0003e8000c101904 */
[----:B------:R1:W-:Y:S04]  /*03e0*/  STG.E desc[UR4][R4.64+0x18], R0 ;  /* 0x0000180004007986 */ /* 0x0003e8000c101904 */
[----:B------:R1:W-:Y:S02]  /*03f0*/  STG.E desc[UR4][R4.64+0x1c], R0 ;  /* 0x00001c0004007986 */ /* 0x0003e4000c101904 */
.L_x_4:
[----:B------:R-:W-:Y:S05]  /*0400*/  BSYNC.RECONVERGENT B0 ;  /* 0x0000000000007941 */ /* 0x000fea0003800200 */
.L_x_3:
[----:B------:R-:W-:Y:S05]  /*0410*/  @!P1 EXIT ;  /* 0x000000000000994d */ /* 0x000fea0003800000 */
[----:B------:R-:W-:Y:S02]  /*0420*/  ISETP.GE.U32.AND P0, PT, R3, 0x4, PT ;  /* 0x000000040300780c */ /* 0x000fe40003f06070 */
[----:B------:R-:W-:-:S04]  /*0430*/  LOP3.LUT R3, R8, 0x3, RZ, 0xc0, !PT ;  /* 0x0000000308037812 */ /* 0x000fc800078ec0ff */
[----:B------:R-:W-:-:S07]  /*0440*/  ISETP.NE.AND P1, PT, R3, RZ, PT ;  /* 0x000000ff0300720c */ /* 0x000fce0003f25270 */
[----:B01----:R-:W0:Y:S02]  /*0450*/  @P0 LDC.64 R4, c[0x0][0x380] ;  /* 0x0000e000ff040b82 */ /* 0x003e240000000a00 */
[----:B0-----:R-:W-:-:S05]  /*0460*/  @P0 IMAD.WIDE R4, R2, 0x4, R4 ;  /* 0x0000000402040825 */ /* 0x001fca00078e0204 */
[----:B------:R0:W-:Y:S04]  /*0470*/  @P0 STG.E desc[UR4][R4.64], R0 ;  /* 0x0000000004000986 */ /* 0x0001e8000c101904 */
[----:B------:R0:W-:Y:S04]  /*0480*/  @P0 STG.E desc[UR4][R4.64+0x4], R0 ;  /* 0x0000040004000986 */ /* 0x0001e8000c101904 */
[----:B------:R0:W-:Y:S04]  /*0490*/  @P0 STG.E desc[UR4][R4.64+0x8], R0 ;  /* 0x0000080004000986 */ /* 0x0001e8000c101904 */
[----:B------:R0:W-:Y:S01]  /*04a0*/  @P0 STG.E desc[UR4][R4.64+0xc], R0 ;  /* 0x00000c0004000986 */ /* 0x0001e2000c101904 */
[----:B------:R-:W-:Y:S05]  /*04b0*/  @!P1 EXIT ;  /* 0x000000000000994d */ /* 0x000fea0003800000 */
[----:B------:R-:W1:Y:S01]  /*04c0*/  LDC.64 R6, c[0x0][0x380] ;  /* 0x0000e000ff067b82 */ /* 0x000e620000000a00 */
[----:B------:R-:W-:Y:S02]  /*04d0*/  @P0 VIADD R2, R2, 0x4 ;  /* 0x0000000402020836 */ /* 0x000fe40000000000 */
[----:B------:R-:W-:-:S07]  /*04e0*/  IMAD.MOV R3, RZ, RZ, -R3 ;  /* 0x000000ffff037224 */ /* 0x000fce00078e0a03 */
.L_x_5:
[----:B01----:R-:W-:Y:S01]  /*04f0*/  IMAD.WIDE R4, R2, 0x4, R6 ;  /* 0x0000000402047825 */ /* 0x003fe200078e0206 */
[----:B------:R-:W-:-:S03]  /*0500*/  IADD3 R3, PT, PT, R3, 0x1, RZ ;  /* 0x0000000103037810 */ /* 0x000fc60007ffe0ff */
[----:B------:R-:W-:Y:S01]  /*0510*/  VIADD R2, R2, 0x1 ;  /* 0x0000000102027836 */ /* 0x000fe20000000000 */
[----:B------:R2:W-:Y:S01]  /*0520*/  STG.E desc[UR4][R4.64], R0 ;  /* 0x0000000004007986 */ /* 0x0005e2000c101904 */
[----:B------:R-:W-:-:S13]  /*0530*/  ISETP.NE.AND P0, PT, R3, RZ, PT ;  /* 0x000000ff0300720c */ /* 0x000fda0003f05270 */
[----:B--2---:R-:W-:Y:S05]  /*0540*/  @P0 BRA `(.L_x_5) ;  /* 0xfffffffc00e80947 */ /* 0x004fea000383ffff */
[----:B------:R-:W-:Y:S05]  /*0550*/  EXIT ;  /* 0x000000000000794d */ /* 0x000fea0003800000 */
.L_x_6:
[----:B------:R-:W-:-:S00]  /*0560*/  BRA `(.L_x_6) ;  /* 0xfffffffc00fc7947 */ /* 0x000fc0000383ffff */
[----:B------:R-:W-:-:S00]  /*0570*/  NOP ;  /* 0x0000000000007918 */ /* 0x000fc00000000000 */
        /* <DEDUP_REMOVED lines=8> */
.L_x_15:


//--------------------- .text._Z17bucket_count_selfPiiS_ --------------------------
	.section	.text._Z17bucket_count_selfPiiS_,"ax",@progbits
	.align	128
        .global         _Z17bucket_count_selfPiiS_
        .type           _Z17bucket_count_selfPiiS_,@function
        .size           _Z17bucket_count_selfPiiS_,(.L_x_16 - _Z17bucket_count_selfPiiS_)
        .other          _Z17bucket_count_selfPiiS_,@"STO_CUDA_ENTRY STV_DEFAULT"
_Z17bucket_count_selfPiiS_:
.text._Z17bucket_count_selfPiiS_:
[----:B------:R-:W-:Y:S01]  /*0000*/  LDC R1, c[0x0][0x37c] ;  /* 0x0000df00ff017b82 */ /* 0x000fe20000000800 */
[----:B------:R-:W0:Y:S01]  /*0010*/  LDCU UR6, c[0x0][0x388] ;  /* 0x00007100ff0677ac */ /* 0x000e220008000800 */
[----:B------:R-:W-:Y:S01]  /*0020*/  IMAD.MOV.U32 R0, RZ, RZ, RZ ;  /* 0x000000ffff007224 */ /* 0x000fe200078e00ff */
[----:B------:R-:W1:Y:S01]  /*0030*/  LDCU.64 UR10, c[0x0][0x358] ;  /* 0x00006b00ff0a77ac */ /* 0x000e620008000a00 */
[----:B0-----:R-:W-:-:S09]  /*0040*/  UISETP.GE.AND UP0, UPT, UR6, 0x1, UPT ;  /* 0x000000010600788c */ /* 0x001fd2000bf06270 */
[----:B-1----:R-:W-:Y:S05]  /*0050*/  BRA.U !UP0, `(.L_x_7) ;  /* 0x0000000908947547 */ /* 0x002fea000b800000 */
[----:B------:R-:W0:Y:S01]  /*0060*/  S2R R4, SR_TID.X ;  /* 0x0000000000047919 */ /* 0x000e220000002100 */
[----:B------:R-:W-:Y:S01]  /*0070*/  UISETP.GE.U32.AND UP1, UPT, UR6, 0x10, UPT ;  /* 0x000000100600788c */ /* 0x000fe2000bf26070 */
[----:B------:R-:W-:Y:S01]  /*0080*/  IMAD.MOV.U32 R5, RZ, RZ, RZ ;  /* 0x000000ffff057224 */ /* 0x000fe200078e00ff */
[----:B------:R-:W-:Y:S01]  /*0090*/  ULOP3.LUT UR7, UR6, 0xf, URZ, 0xc0, !UPT ;  /* 0x0000000f06077892 */ /* 0x000fe2000f8ec0ff */
[----:B------:R-:W-:-:S03]  /*00a0*/  IMAD.MOV.U32 R0, RZ, RZ, RZ ;  /* 0x000000ffff007224 */ /* 0x000fc600078e00ff */
[----:B------:R-:W-:-:S03]  /*00b0*/  UISETP.NE.AND UP0, UPT, UR7, URZ, UPT ;  /* 0x000000ff0700728c */ /* 0x000fc6000bf05270 */
[----:B------:R-:W-:Y:S08]  /*00c0*/  BRA.U !UP1, `(.L_x_8) ;  /* 0x0000000509387547 */ /* 0x000ff0000b800000 */
[----:B------:R-:W1:Y:S01]  /*00d0*/  LDCU.64 UR4, c[0x0][0x380] ;  /* 0x00007000ff0477ac */ /* 0x000e620008000a00 */
[----:B------:R-:W-:Y:S01]  /*00e0*/  HFMA2 R0, -RZ, RZ, 0, 0 ;  /* 0x00000000ff007431 */ /* 0x000fe200000001ff */
[----:B------:R-:W-:-:S04]  /*00f0*/  ULOP3.LUT UR8, UR6, 0x7ffffff0, URZ, 0xc0, !UPT ;  /* 0x7ffffff006087892 */ /* 0x000fc8000f8ec0ff */
[----:B------:R-:W-:Y:S02]  /*0100*/  UIADD3 UR9, UPT, UPT, -UR8, URZ, URZ ;  /* 0x000000ff08097290 */ /* 0x000fe4000fffe1ff */
[----:B------:R-:W-:Y:S01]  /*0110*/  IMAD.U32 R5, RZ, RZ, UR8 ;  /* 0x00000008ff057e24 */ /* 0x000fe2000f8e00ff */
[----:B-1----:R-:W-:-:S04]  /*0120*/  UIADD3 UR4, UP1, UPT, UR4, 0x20, URZ ;  /* 0x0000002004047890 */ /* 0x002fc8000ff3e0ff */
[----:B------:R-:W-:Y:S02]  /*0130*/  UIADD3.X UR5, UPT, UPT, URZ, UR5, URZ, UP1, !UPT ;  /* 0x00000005ff057290 */ /* 0x000fe40008ffe4ff */
[----:B------:R-:W-:-:S04]  /*0140*/  IMAD.U32 R2, RZ, RZ, UR4 ;  /* 0x00000004ff027e24 */ /* 0x000fc8000f8e00ff */
[----:B------:R-:W-:-:S07]  /*0150*/  MOV R3, UR5 ;  /* 0x0000000500037c02 */ /* 0x000fce0008000f00 */
.L_x_9:
[----:B------:R-:W0:Y:S04]  /*0160*/  LDG.E R19, desc[UR10][R2.64+-0x20] ;  /* 0xffffe00a02137981 */ /* 0x000e28000c1e1900 */
[----:B------:R-:W2:Y:S04]  /*0170*/  LDG.E R21, desc[UR10][R2.64+-0x1c] ;  /* 0xffffe40a02157981 */ /* 0x000ea8000c1e1900 */
[----:B------:R-:W3:Y:S04]  /*0180*/  LDG.E R23, desc[UR10][R2.64+-0x18] ;  /* 0xffffe80a02177981 */ /* 0x000ee8000c1e1900 */
[----:B------:R-:W4:Y:S04]  /*0190*/  LDG.E R25, desc[UR10][R2.64+-0x14] ;  /* 0xffffec0a02197981 */ /* 0x000f28000c1e1900 */
[----:B------:R-:W5:Y:S04]  /*01a0*/  LDG.E R27, desc[UR10][R2.64+-0x10] ;  /* 0xfffff00a021b7981 */ /* 0x000f68000c1e1900 */
        /* <DEDUP_REMOVED lines=10> */
[----:B------:R-:W5:Y:S01]  /*0250*/  LDG.E R7, desc[UR10][R2.64+0x1c] ;  /* 0x00001c0a02077981 */ /* 0x000f62000c1e1900 */
[----:B------:R-:W-:Y:S01]  /*0260*/  VIADD R6, R0, 0x1 ;  /* 0x0000000100067836 */ /* 0x000fe20000000000 */
[----:B------:R-:W-:-:S04]  /*0270*/  UIADD3 UR9, UPT, UPT, UR9, 0x10, URZ ;  /* 0x0000001009097890 */ /* 0x000fc8000fffe0ff */
[----:B------:R-:W-:Y:S01]  /*0280*/  UISETP.NE.AND UP1, UPT, UR9, URZ, UPT ;  /* 0x000000ff0900728c */ /* 0x000fe2000bf25270 */
[-C--:B0-----:R-:W-:Y:S02]  /*0290*/  ISETP.GT.U32.AND P0, PT, R19, R4.reuse, PT ;  /* 0x000000041300720c */ /* 0x081fe40003f04070 */
[----:B--2---:R-:W-:-:S11]  /*02a0*/  ISETP.GT.U32.AND P1, PT, R21, R4, PT ;  /* 0x000000041500720c */ /* 0x004fd60003f24070 */
[----:B------:R-:W-:Y:S01]  /*02b0*/  @P0 IMAD.MOV R6, RZ, RZ, R0 ;  /* 0x000000ffff060224 */ /* 0x000fe200078e0200 */
[----:B---3--:R-:W-:-:S04]  /*02c0*/  ISETP.GT.U32.AND P0, PT, R23, R4, PT ;  /* 0x000000041700720c */ /* 0x008fc80003f04070 */
[----:B------:R-:W-:Y:S01]  /*02d0*/  IADD3 R0, PT, PT, R6, 0x1, RZ ;  /* 0x0000000106007810 */ /* 0x000fe20007ffe0ff */
[----:B------:R-:W-:Y:S01]  /*02e0*/  @P1 IMAD.MOV R0, RZ, RZ, R6 ;  /* 0x000000ffff001224 */ /* 0x000fe200078e0206 */
[----:B----4-:R-:W-:-:S03]  /*02f0*/  ISETP.GT.U32.AND P1, PT, R25, R4, PT ;  /* 0x000000041900720c */ /* 0x010fc60003f24070 */
[----:B------:R-:W-:-:S04]  /*0300*/  VIADD R6, R0, 0x1 ;  /* 0x0000000100067836 */ /* 0x000fc80000000000 */
[----:B------:R-:W-:Y:S02]  /*0310*/  @P0 IADD3 R6, PT, PT, R0, RZ, RZ ;  /* 0x000000ff00060210 */ /* 0x000fe40007ffe0ff */
[----:B-----5:R-:W-:-:S03]  /*0320*/  ISETP.GT.U32.AND P0, PT, R27, R4, PT ;  /* 0x000000041b00720c */ /* 0x020fc60003f04070 */
[----:B------:R-:W-:Y:S02]  /*0330*/  VIADD R0, R6, 0x1 ;  /* 0x0000000106007836 */ /* 0x000fe40000000000 */
[----:B------:R-:W-:Y:S01]  /*0340*/  @P1 IMAD.MOV R0, RZ, RZ, R6 ;  /* 0x000000ffff001224 */ /* 0x000fe200078e0206 */
[----:B------:R-:W-:-:S04]  /*0350*/  ISETP.GT.U32.AND P1, PT, R29, R4, PT ;  /* 0x000000041d00720c */ /* 0x000fc80003f24070 */
[----:B------:R-:W-:-:S03]  /*0360*/  IADD3 R6, PT, PT, R0, 0x1, RZ ;  /* 0x0000000100067810 */ /* 0x000fc60007ffe0ff */
[----:B------:R-:W-:Y:S01]  /*0370*/  @P0 IMAD.MOV R6, RZ, RZ, R0 ;  /* 0x000000ffff060224 */ /* 0x000fe200078e0200 */
[----:B------:R-:W-:-:S03]  /*0380*/  ISETP.GT.U32.AND P0, PT, R8, R4, PT ;  /* 0x000000040800720c */ /* 0x000fc60003f04070 */
[C---:B------:R-:W-:Y:S02]  /*0390*/  VIADD R0, R6.reuse, 0x1 ;  /* 0x0000000106007836 */ /* 0x040fe40000000000 */
[----:B------:R-:W-:Y:S02]  /*03a0*/  @P1 IADD3 R0, PT, PT, R6, RZ, RZ ;  /* 0x000000ff06001210 */ /* 0x000fe40007ffe0ff */
[----:B------:R-:W-:-:S03]  /*03b0*/  ISETP.GT.U32.AND P1, PT, R10, R4, PT ;  /* 0x000000040a00720c */ /* 0x000fc60003f24070 */
[----:B------:R-:W-:-:S03]  /*03c0*/  VIADD R6, R0, 0x1 ;  /* 0x0000000100067836 */ /* 0x000fc60000000000 */
[----:B------:R-:W-:Y:S01]  /*03d0*/  @P0 IMAD.MOV R6, RZ, RZ, R0 ;  /* 0x000000ffff060224 */ /* 0x000fe200078e0200 */
[----:B------:R-:W-:-:S04]  /*03e0*/  ISETP.GT.U32.AND P0, PT, R12, R4, PT ;  /* 0x000000040c00720c */ /* 0x000fc80003f04070 */
[----:B------:R-:W-:Y:S02]  /*03f0*/  IADD3 R0, PT, PT, R6, 0x1, RZ ;  /* 0x0000000106007810 */ /* 0x000fe40007ffe0ff */
[----:B------:R-:W-:Y:S01]  /*0400*/  @P1 IMAD.MOV R0, RZ, RZ, R6 ;  /* 0x000000ffff001224 */ /* 0x000fe200078e0206 */
[----:B------:R-:W-:-:S03]  /*0410*/  ISETP.GT.U32.AND P1, PT, R14, R4, PT ;  /* 0x000000040e00720c */ /* 0x000fc60003f24070 */
[----:B------:R-:W-:-:S03]  /*0420*/  VIADD R6, R0, 0x1 ;  /* 0x0000000100067836 */ /* 0x000fc60000000000 */
[----:B------:R-:W-:Y:S02]  /*0430*/  @P0 IADD3 R6, PT, PT, R0, RZ, RZ ;  /* 0x000000ff00060210 */ /* 0x000fe40007ffe0ff */
[----:B------:R-:W-:-:S03]  /*0440*/  ISETP.GT.U32.AND P0, PT, R17, R4, PT ;  /* 0x000000041100720c */ /* 0x000fc60003f04070 */
        /* <DEDUP_REMOVED lines=17> */
[----:B------:R-:W-:-:S03]  /*0560*/  IADD3 R2, P0, PT, R2, 0x40, RZ ;  /* 0x0000004002027810 */ /* 0x000fc60007f1e0ff */
[C---:B------:R-:W-:Y:S02]  /*0570*/  VIADD R0, R6.reuse, 0x1 ;  /* 0x0000000106007836 */ /* 0x040fe40000000000 */
[----:B------:R-:W-:Y:S01]  /*0580*/  IMAD.X R3, RZ, RZ, R3, P0 ;  /* 0x000000ffff037224 */ /* 0x000fe200000e0603 */
[----:B------:R-:W-:Y:S01]  /*0590*/  @P1 IADD3 R0, PT, PT, R6, RZ, RZ ;  /* 0x000000ff06001210 */ /* 0x000fe20007ffe0ff */
[----:B------:R-:W-:Y:S06]  /*05a0*/  BRA.U UP1, `(.L_x_9) ;  /* 0xfffffff901ec7547 */ /* 0x000fec000b83ffff */
.L_x_8:
[----:B------:R-:W-:Y:S05]  /*05b0*/  BRA.U !UP0, `(.L_x_7) ;  /* 0x00000005083c7547 */ /* 0x000fea000b800000 */
[----:B------:R-:W-:Y:S02]  /*05c0*/  UISETP.GE.U32.AND UP0, UPT, UR7, 0x8, UPT ;  /* 0x000000080700788c */ /* 0x000fe4000bf06070 */
[----:B------:R-:W-:-:S04]  /*05d0*/  ULOP3.LUT UR5, UR6, 0x7, URZ, 0xc0, !UPT ;  /* 0x0000000706057892 */ /* 0x000fc8000f8ec0ff */
[----:B------:R-:W-:-:S03]  /*05e0*/  UISETP.NE.AND UP1, UPT, UR5, URZ, UPT ;  /* 0x000000ff0500728c */ /* 0x000fc6000bf25270 */
[----:B------:R-:W-:Y:S08]  /*05f0*/  BRA.U !UP0, `(.L_x_10) ;  /* 0x00000001088c7547 */ /* 0x000ff0000b800000 */
[----:B------:R-:W1:Y:S02]  /*0600*/  LDC.64 R2, c[0x0][0x380] ;  /* 0x0000e000ff027b82 */ /* 0x000e640000000a00 */
[----:B-1----:R-:W-:-:S05]  /*0610*/  IMAD.WIDE.U32 R2, R5, 0x4, R2 ;  /* 0x0000000405027825 */ /* 0x002fca00078e0002 */
[----:B------:R-:W0:Y:S04]  /*0620*/  LDG.E R7, desc[UR10][R2.64] ;  /* 0x0000000a02077981 */ /* 0x000e28000c1e1900 */
[----:B------:R-:W2:Y:S04]  /*0630*/  LDG.E R9, desc[UR10][R2.64+0x4] ;  /* 0x0000040a02097981 */ /* 0x000ea8000c1e1900 */
[----:B------:R-:W3:Y:S04]  /*0640*/  LDG.E R11, desc[UR10][R2.64+0x8] ;  /* 0x0000080a020b7981 */ /* 0x000ee8000c1e1900 */
[----:B------:R-:W4:Y:S04]  /*0650*/  LDG.E R13, desc[UR10][R2.64+0xc] ;  /* 0x00000c0a020d7981 */ /* 0x000f28000c1e1900 */
[----:B------:R-:W5:Y:S04]  /*0660*/  LDG.E R15, desc[UR10][R2.64+0x10] ;  /* 0x0000100a020f7981 */ /* 0x000f68000c1e1900 */
[----:B------:R-:W5:Y:S04]  /*0670*/  LDG.E R17, desc[UR10][R2.64+0x14] ;  /* 0x0000140a02117981 */ /* 0x000f68000c1e1900 */
[----:B------:R-:W5:Y:S04]  /*0680*/  LDG.E R19, desc[UR10][R2.64+0x18] ;  /* 0x0000180a02137981 */ /* 0x000f68000c1e1900 */
[----:B------:R1:W5:Y:S01]  /*0690*/  LDG.E R21, desc[UR10][R2.64+0x1c] ;  /* 0x00001c0a02157981 */ /* 0x000362000c1e1900 */
[----:B------:R-:W-:-:S02]  /*06a0*/  VIADD R6, R0, 0x1 ;  /* 0x0000000100067836 */ /* 0x000fc40000000000 */
[----:B------:R-:W-:Y:S01]  /*06b0*/  VIADD R5, R5, 0x8 ;  /* 0x0000000805057836 */ /* 0x000fe20000000000 */
        /* <DEDUP_REMOVED lines=13> */
[----:B-1----:R-:W-:-:S03]  /*0790*/  IADD3 R2, PT, PT, R0, 0x1, RZ ;  /* 0x0000000100027810 */ /* 0x002fc60007ffe0ff */
[----:B------:R-:W-:Y:S01]  /*07a0*/  @P1 IMAD.MOV R2, RZ, RZ, R0 ;  /* 0x000000ffff021224 */ /* 0x000fe200078e0200 */
[----:B------:R-:W-:-:S03]  /*07b0*/  ISETP.GT.U32.AND P1, PT, R19, R4, PT ;  /* 0x000000041300720c */ /* 0x000fc60003f24070 */
[C---:B------:R-:W-:Y:S02]  /*07c0*/  VIADD R0, R2.reuse, 0x1 ;  /* 0x0000000102007836 */ /* 0x040fe40000000000 */
[----:B------:R-:W-:Y:S02]  /*07d0*/  @P0 IADD3 R0, PT, PT, R2, RZ, RZ ;  /* 0x000000ff02000210 */ /* 0x000fe40007ffe0ff */
[----:B------:R-:W-:-:S03]  /*07e0*/  ISETP.GT.U32.AND P0, PT, R21, R4, PT ;  /* 0x000000041500720c */ /* 0x000fc60003f04070 */
[----:B------:R-:W-:-:S03]  /*07f0*/  VIADD R2, R0, 0x1 ;  /* 0x0000000100027836 */ /* 0x000fc60000000000 */
[----:B------:R-:W-:-:S05]  /*0800*/  @P1 IMAD.MOV R2, RZ, RZ, R0 ;  /* 0x000000ffff021224 */ /* 0x000fca00078e0200 */
[----:B------:R-:W-:Y:S02]  /*0810*/  IADD3 R0, PT, PT, R2, 0x1, RZ ;  /* 0x0000000102007810 */ /* 0x000fe40007ffe0ff */
[----:B------:R-:W-:-:S07]  /*0820*/  @P0 IMAD.MOV R0, RZ, RZ, R2 ;  /* 0x000000ffff000224 */ /* 0x000fce00078e0202 */
.L_x_10:
        /* <DEDUP_REMOVED lines=10> */
[----:B------:R-:W4:Y:S01]  /*08d0*/  LDG.E R13, desc[UR10][R2.64+0xc] ;  /* 0x00000c0a020d7981 */ /* 0x000f22000c1e1900 */
[----:B------:R-:W-:Y:S01]  /*08e0*/  IADD3 R6, PT, PT, R0, 0x1, RZ ;  /* 0x0000000100067810 */ /* 0x000fe20007ffe0ff */
[----:B------:R-:W-:Y:S01]  /*08f0*/  VIADD R5, R5, 0x4 ;  /* 0x0000000405057836 */ /* 0x000fe20000000000 */
[----:B0-----:R-:W-:-:S02]  /*0900*/  ISETP.GT.U32.AND P1, PT, R7, R4, PT ;  /* 0x000000040700720c */ /* 0x001fc40003f24070 */
[----:B--2---:R-:W-:-:S11]  /*0910*/  ISETP.GT.U32.AND P0, PT, R9, R4, PT ;  /* 0x000000040900720c */ /* 0x004fd60003f04070 */
[----:B------:R-:W-:Y:S01]  /*0920*/  @P1 IMAD.MOV R6, RZ, RZ, R0 ;  /* 0x000000ffff061224 */ /* 0x000fe200078e0200 */
[----:B---3--:R-:W-:-:S03]  /*0930*/  ISETP.GT.U32.AND P1, PT, R11, R4, PT ;  /* 0x000000040b00720c */ /* 0x008fc60003f24070 */
[C---:B------:R-:W-:Y:S01]  /*0940*/  VIADD R0, R6.reuse, 0x1 ;  /* 0x0000000106007836 */ /* 0x040fe20000000000 */
[----:B------:R-:W-:Y:S02]  /*0950*/  @P0 IADD3 R0, PT, PT, R6, RZ, RZ ;  /* 0x000000ff06000210 */ /* 0x000fe40007ffe0ff */
[----:B----4-:R-:W-:-:S03]  /*0960*/  ISETP.GT.U32.AND P0, PT, R13, R4, PT ;  /* 0x000000040d00720c */ /* 0x010fc60003f04070 */
[----:B------:R-:W-:-:S04]  /*0970*/  VIADD R6, R0, 0x1 ;  /* 0x0000000100067836 */ /* 0x000fc80000000000 */
[----:B------:R-:W-:-:S05]  /*0980*/  @P1 IMAD.MOV R6, RZ, RZ, R0 ;  /* 0x000000ffff061224 */ /* 0x000fca00078e0200 */
[----:B------:R-:W-:Y:S01]  /*0990*/  IADD3 R0, PT, PT, R6, 0x1, RZ ;  /* 0x0000000106007810 */ /* 0x000fe20007ffe0ff */
[----:B------:R-:W-:-:S07]  /*09a0*/  @P0 IMAD.MOV R0, RZ, RZ, R6 ;  /* 0x000000ffff000224 */ /* 0x000fce00078e0206 */
.L_x_11:
[----:B------:R-:W-:Y:S05]  /*09b0*/  BRA.U !UP1, `(.L_x_7) ;  /* 0x00000001093c7547 */ /* 0x000fea000b800000 */
[----:B------:R-:W1:Y:S01]  /*09c0*/  LDC.64 R2, c[0x0][0x380] ;  /* 0x0000e000ff027b82 */ /* 0x000e620000000a00 */
[----:B------:R-:W-:Y:S01]  /*09d0*/  UIADD3 UR4, UPT, UPT, -UR4, URZ, URZ ;  /* 0x000000ff04047290 */ /* 0x000fe2000fffe1ff */
[----:B-1----:R-:W-:-:S05]  /*09e0*/  IMAD.WIDE.U32 R2, R5, 0x4, R2 ;  /* 0x0000000405027825 */ /* 0x002fca00078e0002 */
[----:B------:R-:W-:-:S07]  /*09f0*/  MOV R7, R3 ;  /* 0x0000000300077202 */ /* 0x000fce0000000f00 */
.L_x_12:
[----:B------:R-:W-:-:S06]  /*0a00*/  IMAD.MOV.U32 R3, RZ, RZ, R7 ;  /* 0x000000ffff037224 */ /* 0x000fcc00078e0007 */
[----:B------:R1:W0:Y:S01]  /*0a10*/  LDG.E R3, desc[UR10][R2.64] ;  /* 0x0000000a02037981 */ /* 0x000222000c1e1900 */
[----:B------:R-:W-:Y:S01]  /*0a20*/  UIADD3 UR4, UPT, UPT, UR4, 0x1, URZ ;  /* 0x0000000104047890 */ /* 0x000fe2000fffe0ff */
[----:B------:R-:W-:-:S03]  /*0a30*/  VIADD R5, R0, 0x1 ;  /* 0x0000000100057836 */ /* 0x000fc60000000000 */
[----:B------:R-:W-:Y:S01]  /*0a40*/  UISETP.NE.AND UP0, UPT, UR4, URZ, UPT ;  /* 0x000000ff0400728c */ /* 0x000fe2000bf05270 */
[----:B-1----:R-:W-:-:S05]  /*0a50*/  IADD3 R2, P1, PT, R2, 0x4, RZ ;  /* 0x0000000402027810 */ /* 0x002fca0007f3e0ff */
[----:B------:R-:W-:Y:S01]  /*0a60*/  IMAD.X R7, RZ, RZ, R7, P1 ;  /* 0x000000ffff077224 */ /* 0x000fe200008e0607 */
[----:B0-----:R-:W-:-:S13]  /*0a70*/  ISETP.GT.U32.AND P0, PT, R3, R4, PT ;  /* 0x000000040300720c */ /* 0x001fda0003f04070 */
[----:B------:R-:W-:-:S04]  /*0a80*/  @P0 IADD3 R5, PT, PT, R0, RZ, RZ ;  /* 0x000000ff00050210 */ /* 0x000fc80007ffe0ff */
[----:B------:R-:W-:Y:S01]  /*0a90*/  MOV R0, R5 ;  /* 0x0000000500007202 */ /* 0x000fe20000000f00 */
[----:B------:R-:W-:Y:S06]  /*0aa0*/  BRA.U UP0, `(.L_x_12) ;  /* 0xfffffffd00d47547 */ /* 0x000fec000b83ffff */
.L_x_7:
[----:B------:R-:W1:Y:S01]  /*0ab0*/  S2R R5, SR_TID.X ;  /* 0x0000000000057919 */ /* 0x000e620000002100 */
[----:B------:R-:W1:Y:S02]  /*0ac0*/  LDC.64 R2, c[0x0][0x390] ;  /* 0x0000e400ff027b82 */ /* 0x000e640000000a00 */
[----:B-1----:R-:W-:-:S05]  /*0ad0*/  IMAD.WIDE.U32 R2, R5, 0x4, R2 ;  /* 0x0000000405027825 */ /* 0x002fca00078e0002 */
[----:B------:R-:W-:Y:S01]  /*0ae0*/  STG.E desc[UR10][R2.64], R0 ;  /* 0x0000000002007986 */ /* 0x000fe2000c10190a */
[----:B------:R-:W-:Y:S05]  /*0af0*/  EXIT ;  /* 0x000000000000794d */ /* 0x000fea0003800000 */
.L_x_13:
        /* <DEDUP_REMOVED lines=16> */
.L_x_16:


//--------------------- .text._Z11init_bucketPi   --------------------------
	.section	.text._Z11init_bucketPi,"ax",@progbits
	.align	128
        .global         _Z11init_bucketPi
        .type           _Z11init_bucketPi,@function
        .size           _Z11init_bucketPi,(.L_x_17 - _Z11init_bucketPi)
        .other          _Z11init_bucketPi,@"STO_CUDA_ENTRY STV_DEFAULT"
_Z11init_bucketPi:
.text._Z11init_bucketPi:
[----:B------:R-:W-:Y:S01]  /*0000*/  LDC R1, c[0x0][0x37c] ;  /* 0x0000df00ff017b82 */ /* 0x000fe20000000800 */
[----:B------:R-:W0:Y:S07]  /*0010*/  S2R R5, SR_TID.X ;  /* 0x0000000000057919 */ /* 0x000e2e0000002100 */
[----:B------:R-:W0:Y:S01]  /*0020*/  LDC.64 R2, c[0x0][0x380] ;  /* 0x0000e000ff027b82 */ /* 0x000e220000000a00 */
[----:B------:R-:W1:Y:S01]  /*0030*/  LDCU.64 UR4, c[0x0][0x358] ;  /* 0x00006b00ff0477ac */ /* 0x000e620008000a00 */
[----:B0-----:R-:W-:-:S05]  /*0040*/  IMAD.WIDE.U32 R2, R5, 0x4, R2 ;  /* 0x0000000405027825 */ /* 0x001fca00078e0002 */
[----:B-1----:R-:W-:Y:S01]  /*0050*/  STG.E desc[UR4][R2.64], RZ ;  /* 0x000000ff02007986 */ /* 0x002fe2000c101904 */
[----:B------:R-:W-:Y:S05]  /*0060*/  EXIT ;  /* 0x000000000000794d */ /* 0x000fea0003800000 */
.L_x_14:
        /* <DEDUP_REMOVED lines=9> */
.L_x_17:


//--------------------- .nv.shared.reserved.0     --------------------------
	.section	.nv.shared.reserved.0,"aw",@nobits
	.weak		__nv_reservedSMEM_offset_0_alias
	.size		__nv_reservedSMEM_offset_0_alias, 0, 64
	.other		__nv_reservedSMEM_offset_0_alias,@"STO_CUDA_RESERVED_SHARED STV_DEFAULT"
__nv_reservedSMEM_offset_0_alias:
	.zero		0
	.zero		64


//--------------------- .nv.constant0._Z19recover_from_bucketPiiS_ --------------------------
	.section	.nv.constant0._Z19recover_from_bucketPiiS_,"a",@progbits
	.sectionflags	@""
	.align	4
.nv.constant0._Z19recover_from_bucketPiiS_:
	.zero		920


//--------------------- .nv.constant0._Z17bucket_count_selfPiiS_ --------------------------
	.section	.nv.constant0._Z17bucket_count_selfPiiS_,"a",@progbits
	.sectionflags	@""
	.align	4
.nv.constant0._Z17bucket_count_selfPiiS_:
	.zero		920


//--------------------- .nv.constant0._Z11init_bucketPi --------------------------
	.section	.nv.constant0._Z11init_bucketPi,"a",@progbits
	.sectionflags	@""
	.align	4
.nv.constant0._Z11init_bucketPi:
	.zero		904


//--------------------- SYMBOLS --------------------------

	.type		.nv.reservedSmem.offset0,@object
	.size		.nv.reservedSmem.offset0,0x4
